	.headerflags	@"EF_CUDA_TEXMODE_UNIFIED EF_CUDA_64BIT_ADDRESS EF_CUDA_ACCELERATORS EF_CUDA_SM90 EF_CUDA_VIRTUAL_SM(EF_CUDA_SM90)"
	.elftype	@"ET_EXEC"


//--------------------- .nv.info                  --------------------------
	.section	.nv.info,"",@"SHT_CUDA_INFO"
	.align	4


	//----- nvinfo : EIATTR_REGCOUNT
	.align		4
        /*0000*/ 	.byte	0x04, 0x2f
        /*0002*/ 	.short	(.L_3 - .L_2)
	.align		4
.L_2:
        /*0004*/ 	.word	index@(triton_poi_fused__native_batch_norm_legit_no_training_add_convolution_relu_14)
        /*0008*/ 	.word	0x00000016


	//----- nvinfo : EIATTR_MIN_STACK_SIZE
	.align		4
.L_3:
        /*000c*/ 	.byte	0x04, 0x12
        /*000e*/ 	.short	(.L_5 - .L_4)
	.align		4
.L_4:
        /*0010*/ 	.word	index@(triton_poi_fused__native_batch_norm_legit_no_training_add_convolution_relu_14)
        /*0014*/ 	.word	0x00000000


	//----- nvinfo : EIATTR_FRAME_SIZE
	.align		4
.L_5:
        /*0018*/ 	.byte	0x04, 0x11
        /*001a*/ 	.short	(.L_7 - .L_6)
	.align		4
.L_6:
        /*001c*/ 	.word	index@(triton_poi_fused__native_batch_norm_legit_no_training_add_convolution_relu_14)
        /*0020*/ 	.word	0x00000000


	//----- nvinfo : EIATTR_MIN_STACK_SIZE
	.align		4
.L_7:
        /*0024*/ 	.byte	0x04, 0x12
        /*0026*/ 	.short	(.L_9 - .L_8)
	.align		4
.L_8:
        /*0028*/ 	.word	index@(triton_poi_fused__native_batch_norm_legit_no_training_add_convolution_relu_14)
        /*002c*/ 	.word	0x00000000
.L_9:


//--------------------- .nv.info.triton_poi_fused__native_batch_norm_legit_no_training_add_convolution_relu_14 --------------------------
	.section	.nv.info.triton_poi_fused__native_batch_norm_legit_no_training_add_convolution_relu_14,"",@"SHT_CUDA_INFO"
	.sectionflags	@""
	.align	4


	//----- nvinfo : EIATTR_CUDA_API_VERSION
	.align		4
        /*0000*/ 	.byte	0x04, 0x37
        /*0002*/ 	.short	(.L_11 - .L_10)
.L_10:
        /*0004*/ 	.word	0x0000007c


	//----- nvinfo : EIATTR_KPARAM_INFO
	.align		4
.L_11:
        /*0008*/ 	.byte	0x04, 0x17
        /*000a*/ 	.short	(.L_13 - .L_12)
.L_12:
        /*000c*/ 	.word	0x00000000
        /*0010*/ 	.short	0x0008
        /*0012*/ 	.short	0x0040
        /*0014*/ 	.byte	0x00, 0xf0, 0x11, 0x00


	//----- nvinfo : EIATTR_KPARAM_INFO
	.align		4
.L_13:
        /*0018*/ 	.byte	0x04, 0x17
        /*001a*/ 	.short	(.L_15 - .L_14)
.L_14:
        /*001c*/ 	.word	0x00000000
        /*0020*/ 	.short	0x0007
        /*0022*/ 	.short	0x0038
        /*0024*/ 	.byte	0x00, 0xf4, 0x21, 0x00


	//----- nvinfo : EIATTR_KPARAM_INFO
	.align		4
.L_15:
        /*0028*/ 	.byte	0x04, 0x17
        /*002a*/ 	.short	(.L_17 - .L_16)
.L_16:
        /*002c*/ 	.word	0x00000000
        /*0030*/ 	.short	0x0006
        /*0032*/ 	.short	0x0030
        /*0034*/ 	.byte	0x00, 0xf4, 0x21, 0x00


	//----- nvinfo : EIATTR_KPARAM_INFO
	.align		4
.L_17:
        /*0038*/ 	.byte	0x04, 0x17
        /*003a*/ 	.short	(.L_19 - .L_18)
.L_18:
        /*003c*/ 	.word	0x00000000
        /*0040*/ 	.short	0x0005
        /*0042*/ 	.short	0x0028
        /*0044*/ 	.byte	0x00, 0xf4, 0x21, 0x00


	//----- nvinfo : EIATTR_KPARAM_INFO
	.align		4
.L_19:
        /*0048*/ 	.byte	0x04, 0x17
        /*004a*/ 	.short	(.L_21 - .L_20)
.L_20:
        /*004c*/ 	.word	0x00000000
        /*0050*/ 	.short	0x0004
        /*0052*/ 	.short	0x0020
        /*0054*/ 	.byte	0x00, 0xf4, 0x21, 0x00


	//----- nvinfo : EIATTR_KPARAM_INFO
	.align		4
.L_21:
        /*0058*/ 	.byte	0x04, 0x17
        /*005a*/ 	.short	(.L_23 - .L_22)
.L_22:
        /*005c*/ 	.word	0x00000000
        /*0060*/ 	.short	0x0003
        /*0062*/ 	.short	0x0018
        /*0064*/ 	.byte	0x00, 0xf4, 0x21, 0x00


	//----- nvinfo : EIATTR_KPARAM_INFO
	.align		4
.L_23:
        /*0068*/ 	.byte	0x04, 0x17
        /*006a*/ 	.short	(.L_25 - .L_24)
.L_24:
        /*006c*/ 	.word	0x00000000
        /*0070*/ 	.short	0x0002
        /*0072*/ 	.short	0x0010
        /*0074*/ 	.byte	0x00, 0xf4, 0x21, 0x00


	//----- nvinfo : EIATTR_KPARAM_INFO
	.align		4
.L_25:
        /*0078*/ 	.byte	0x04, 0x17
        /*007a*/ 	.short	(.L_27 - .L_26)
.L_26:
        /*007c*/ 	.word	0x00000000
        /*0080*/ 	.short	0x0001
        /*0082*/ 	.short	0x0008
        /*0084*/ 	.byte	0x00, 0xf4, 0x21, 0x00


	//----- nvinfo : EIATTR_KPARAM_INFO
	.align		4
.L_27:
        /*0088*/ 	.byte	0x04, 0x17
        /*008a*/ 	.short	(.L_29 - .L_28)
.L_28:
        /*008c*/ 	.word	0x00000000
        /*0090*/ 	.short	0x0000
        /*0092*/ 	.short	0x0000
        /*0094*/ 	.byte	0x00, 0xf4, 0x21, 0x00


	//----- nvinfo : EIATTR_SPARSE_MMA_MASK
	.align		4
.L_29:
        /*0098*/ 	.byte	0x03, 0x50
        /*009a*/ 	.short	0x0000


	//----- nvinfo : EIATTR_MAXREG_COUNT
	.align		4
        /*009c*/ 	.byte	0x03, 0x1b
        /*009e*/ 	.short	0x00ff


	//----- nvinfo : EIATTR_EXIT_INSTR_OFFSETS
	.align		4
        /*00a0*/ 	.byte	0x04, 0x1c
        /*00a2*/ 	.short	(.L_31 - .L_30)


	//   ....[0]....
.L_30:
        /*00a4*/ 	.word	0x00000360


	//----- nvinfo : EIATTR_REQNTID
	.align		4
.L_31:
        /*00a8*/ 	.byte	0x04, 0x10
        /*00aa*/ 	.short	(.L_33 - .L_32)
.L_32:
        /*00ac*/ 	.word	0x00000080
        /*00b0*/ 	.word	0x00000001
        /*00b4*/ 	.word	0x00000001


	//----- nvinfo : EIATTR_CBANK_PARAM_SIZE
	.align		4
.L_33:
        /*00b8*/ 	.byte	0x03, 0x19
        /*00ba*/ 	.short	0x0044


	//----- nvinfo : EIATTR_PARAM_CBANK
	.align		4
        /*00bc*/ 	.byte	0x04, 0x0a
        /*00be*/ 	.short	(.L_35 - .L_34)
	.align		4
.L_34:
        /*00c0*/ 	.word	index@(.nv.constant0.triton_poi_fused__native_batch_norm_legit_no_training_add_convolution_relu_14)
        /*00c4*/ 	.short	0x0210
        /*00c6*/ 	.short	0x0044


	//----- nvinfo : EIATTR_SW_WAR
	.align		4
.L_35:
        /*00c8*/ 	.byte	0x04, 0x36
        /*00ca*/ 	.short	(.L_37 - .L_36)
.L_36:
        /*00cc*/ 	.word	0x00000008
.L_37:


//--------------------- .nv.callgraph             --------------------------
	.section	.nv.callgraph,"",@"SHT_CUDA_CALLGRAPH"
	.align	4
	.sectionentsize	8
	.align		4
        /*0000*/ 	.word	0x00000000
	.align		4
        /*0004*/ 	.word	0xffffffff
	.align		4
        /*0008*/ 	.word	0x00000000
	.align		4
        /*000c*/ 	.word	0xfffffffe
	.align		4
        /*0010*/ 	.word	0x00000000
	.align		4
        /*0014*/ 	.word	0xfffffffd
	.align		4
        /*0018*/ 	.word	0x00000000
	.align		4
        /*001c*/ 	.word	0xfffffffc


//--------------------- .nv.constant4             --------------------------
	.section	.nv.constant4,"a",@progbits
	.align	8
	.align		8
.nv.constant4:
        /*0000*/ 	.dword	_$_str
	.align		8
        /*0008*/ 	.dword	_$_str_$_2


//--------------------- .text.triton_poi_fused__native_batch_norm_legit_no_training_add_convolution_relu_14 --------------------------
	.section	.text.triton_poi_fused__native_batch_norm_legit_no_training_add_convolution_relu_14,"ax",@progbits
	.align	128
        .global         triton_poi_fused__native_batch_norm_legit_no_training_add_convolution_relu_14
        .type           triton_poi_fused__native_batch_norm_legit_no_training_add_convolution_relu_14,@function
        .size           triton_poi_fused__native_batch_norm_legit_no_training_add_convolution_relu_14,(.L_x_1 - triton_poi_fused__native_batch_norm_legit_no_training_add_convolution_relu_14)
        .other          triton_poi_fused__native_batch_norm_legit_no_training_add_convolution_relu_14,@"STO_CUDA_ENTRY STV_DEFAULT"
triton_poi_fused__native_batch_norm_legit_no_training_add_convolution_relu_14:
.text.triton_poi_fused__native_batch_norm_legit_no_training_add_convolution_relu_14:
[----:B------:R-:W-:Y:S01]  /*0000*/  LDC R1, c[0x0][0x28] ;  /* 0x00000a00ff017b82 */ /* 0x000fe20000000800 */
[----:B------:R-:W1:Y:S07]  /*0010*/  S2R R0, SR_TID.X ;  /* 0x0000000000007919 */ /* 0x000e6e0000002100 */
[----:B------:R-:W2:Y:S01]  /*0020*/  LDC.64 R18, c[0x0][0x228] ;  /* 0x00008a00ff127b82 */ /* 0x000ea20000000a00 */
[----:B------:R-:W-:Y:S01]  /*0030*/  ULDC.64 UR4, c[0x0][0x208] ;  /* 0x0000820000047ab9 */ /* 0x000fe20000000a00 */
[----:B------:R-:W3:Y:S06]  /*0040*/  S2R R3, SR_CTAID.X ;  /* 0x0000000000037919 */ /* 0x000eec0000002500 */
[----:B------:R-:W4:Y:S08]  /*0050*/  LDC.64 R16, c[0x0][0x218] ;  /* 0x00008600ff107b82 */ /* 0x000f300000000a00 */
[----:B------:R-:W5:Y:S08]  /*0060*/  LDC.64 R14, c[0x0][0x220] ;  /* 0x00008800ff0e7b82 */ /* 0x000f700000000a00 */
[----:B------:R-:W5:Y:S01]  /*0070*/  LDC.64 R10, c[0x0][0x230] ;  /* 0x00008c00ff0a7b82 */ /* 0x000f620000000a00 */
[----:B-1----:R-:W-:-:S07]  /*0080*/  LOP3.LUT R0, R0, 0x7f, RZ, 0xc0, !PT ;  /* 0x0000007f00007812 */ /* 0x002fce00078ec0ff */
[----:B------:R-:W1:Y:S01]  /*0090*/  LDC.64 R6, c[0x0][0x238] ;  /* 0x00008e00ff067b82 */ /* 0x000e620000000a00 */
[----:B---3--:R-:W-:Y:S02]  /*00a0*/  SHF.R.S32.HI R2, RZ, 0x18, R3 ;  /* 0x00000018ff027819 */ /* 0x008fe40000011403 */
[----:B------:R-:W-:Y:S02]  /*00b0*/  LEA R0, R3, R0, 0x7 ;  /* 0x0000000003007211 */ /* 0x000fe400078e38ff */
[----:B------:R-:W-:-:S03]  /*00c0*/  SGXT R3, R2, 0x1 ;  /* 0x000000010203781a */ /* 0x000fc60000000200 */
[----:B------:R-:W3:Y:S01]  /*00d0*/  LDC.64 R4, c[0x0][0x240] ;  /* 0x00009000ff047b82 */ /* 0x000ee20000000a00 */
[----:B------:R-:W-:-:S04]  /*00e0*/  LEA.HI R3, R3, R0, RZ, 0x7 ;  /* 0x0000000003037211 */ /* 0x000fc800078f38ff */
[----:B------:R-:W-:-:S04]  /*00f0*/  LOP3.LUT R3, R3, 0xffffff80, RZ, 0xc0, !PT ;  /* 0xffffff8003037812 */ /* 0x000fc800078ec0ff */
[----:B------:R-:W-:Y:S02]  /*0100*/  IADD3 R9, R0, -R3, RZ ;  /* 0x8000000300097210 */ /* 0x000fe40007ffe0ff */
[----:B------:R-:W1:Y:S03]  /*0110*/  LDC.64 R2, c[0x0][0x210] ;  /* 0x00008400ff027b82 */ /* 0x000e660000000a00 */
[----:B--2---:R-:W-:-:S05]  /*0120*/  IMAD.WIDE R18, R9, 0x4, R18 ;  /* 0x0000000409127825 */ /* 0x004fca00078e0212 */
[----:B------:R3:W2:Y:S01]  /*0130*/  LDG.E.EL R8, desc[UR4][R18.64] ;  /* 0x0000000412087981 */ /* 0x0006a2000c2e1900 */
[----:B----4-:R-:W-:-:S04]  /*0140*/  IMAD.WIDE R16, R9, 0x4, R16 ;  /* 0x0000000409107825 */ /* 0x010fc800078e0210 */
[C---:B-----5:R-:W-:Y:S01]  /*0150*/  IMAD.WIDE R14, R9.reuse, 0x4, R14 ;  /* 0x00000004090e7825 */ /* 0x060fe200078e020e */
[----:B------:R4:W5:Y:S03]  /*0160*/  LDG.E.EL R12, desc[UR4][R16.64] ;  /* 0x00000004100c7981 */ /* 0x000966000c2e1900 */
[C---:B0-----:R-:W-:Y:S02]  /*0170*/  IMAD.WIDE R10, R9.reuse, 0x4, R10 ;  /* 0x00000004090a7825 */ /* 0x041fe400078e020a */
[----:B------:R-:W5:Y:S02]  /*0180*/  LDG.E.EL R14, desc[UR4][R14.64] ;  /* 0x000000040e0e7981 */ /* 0x000f64000c2e1900 */
[----:B-1----:R-:W-:Y:S02]  /*0190*/  IMAD.WIDE R2, R0, 0x4, R2 ;  /* 0x0000000400027825 */ /* 0x002fe400078e0202 */
[----:B------:R0:W5:Y:S04]  /*01a0*/  LDG.E.EL R10, desc[UR4][R10.64] ;  /* 0x000000040a0a7981 */ /* 0x000168000c2e1900 */
[----:B------:R-:W5:Y:S01]  /*01b0*/  LDG.E R13, desc[UR4][R2.64] ;  /* 0x00000004020d7981 */ /* 0x000f62000c1e1900 */
[----:B------:R-:W-:-:S04]  /*01c0*/  IMAD.WIDE R6, R9, 0x4, R6 ;  /* 0x0000000409067825 */ /* 0x000fc800078e0206 */
[C---:B---3--:R-:W-:Y:S02]  /*01d0*/  IMAD.WIDE R18, R0.reuse, 0x4, R4 ;  /* 0x0000000400127825 */ /* 0x048fe400078e0204 */
[----:B------:R-:W3:Y:S01]  /*01e0*/  LDG.E.EL R7, desc[UR4][R6.64] ;  /* 0x0000000406077981 */ /* 0x000ee2000c2e1900 */
[----:B----4-:R-:W-:Y:S01]  /*01f0*/  HFMA2.MMA R16, -RZ, RZ, 1.625, 0 ;  /* 0x3e800000ff107435 */ /* 0x010fe200000001ff */
[----:B------:R-:W1:Y:S02]  /*0200*/  LDC.64 R4, c[0x0][0x248] ;  /* 0x00009200ff047b82 */ /* 0x000e640000000a00 */
[----:B------:R-:W4:Y:S01]  /*0210*/  LDG.E R18, desc[UR4][R18.64] ;  /* 0x0000000412127981 */ /* 0x000f22000c1e1900 */
[----:B-1----:R-:W-:-:S04]  /*0220*/  IMAD.WIDE R4, R0, 0x4, R4 ;  /* 0x0000000400047825 */ /* 0x002fc800078e0204 */
[----:B--2---:R-:W-:-:S04]  /*0230*/  FADD R8, R8, 0.0010000000474974513054 ;  /* 0x3a83126f08087421 */ /* 0x004fc80000000000 */
[----:B------:R-:W1:Y:S02]  /*0240*/  MUFU.SQRT R9, R8 ;  /* 0x0000000800097308 */ /* 0x000e640000002000 */
[C---:B-1----:R-:W-:Y:S02]  /*0250*/  FSETP.GT.AND P0, PT, R9.reuse, 8.50705917302346158658e+37, PT ;  /* 0x7e8000000900780b */ /* 0x042fe40003f04000 */
[----:B------:R-:W-:-:S11]  /*0260*/  FSETP.GEU.AND P1, PT, R9, 1.175494350822287508e-38, PT ;  /* 0x008000000900780b */ /* 0x000fd60003f2e000 */
[----:B------:R-:W-:-:S04]  /*0270*/  @P0 FMUL R9, R9, 0.25 ;  /* 0x3e80000009090820 */ /* 0x000fc80000400000 */
[----:B------:R-:W-:-:S06]  /*0280*/  @!P1 FMUL R9, R9, 16777216 ;  /* 0x4b80000009099820 */ /* 0x000fcc0000400000 */
[----:B------:R-:W0:Y:S01]  /*0290*/  MUFU.RCP R9, R9 ;  /* 0x0000000900097308 */ /* 0x000e220000001000 */
[----:B------:R-:W-:Y:S01]  /*02a0*/  FSEL R16, R16, 1, P0 ;  /* 0x3f80000010107808 */ /* 0x000fe20000000000 */
[----:B-----5:R-:W-:-:S04]  /*02b0*/  FADD R13, R13, R12 ;  /* 0x0000000c0d0d7221 */ /* 0x020fc80000000000 */
[----:B------:R-:W-:Y:S01]  /*02c0*/  @!P1 FMUL R16, R16, 16777216 ;  /* 0x4b80000010109820 */ /* 0x000fe20000400000 */
[----:B------:R-:W-:-:S03]  /*02d0*/  FADD R14, -R14, R13 ;  /* 0x0000000d0e0e7221 */ /* 0x000fc60000000100 */
[----:B0-----:R-:W-:-:S04]  /*02e0*/  FMUL R11, R9, R16 ;  /* 0x00000010090b7220 */ /* 0x001fc80000400000 */
[----:B------:R-:W-:-:S04]  /*02f0*/  FMUL R11, R14, R11 ;  /* 0x0000000b0e0b7220 */ /* 0x000fc80000400000 */
[----:B---3--:R-:W-:-:S04]  /*0300*/  FFMA R7, R10, R11, R7 ;  /* 0x0000000b0a077223 */ /* 0x008fc80000000007 */
[----:B----4-:R-:W-:Y:S01]  /*0310*/  FADD R6, R18, R7 ;  /* 0x0000000712067221 */ /* 0x010fe20000000000 */
[----:B------:R-:W-:-:S04]  /*0320*/  FSETP.GEU.AND P0, PT, R7, -R18, PT ;  /* 0x800000120700720b */ /* 0x000fc80003f0e000 */
[----:B------:R-:W-:Y:S01]  /*0330*/  FSEL R7, R6, RZ, P0 ;  /* 0x000000ff06077208 */ /* 0x000fe20000000000 */
[----:B------:R-:W-:Y:S04]  /*0340*/  STG.E desc[UR4][R2.64], R13 ;  /* 0x0000000d02007986 */ /* 0x000fe8000c101904 */
[----:B------:R-:W-:Y:S01]  /*0350*/  STG.E desc[UR4][R4.64], R7 ;  /* 0x0000000704007986 */ /* 0x000fe2000c101904 */
[----:B------:R-:W-:Y:S05]  /*0360*/  EXIT ;  /* 0x000000000000794d */ /* 0x000fea0003800000 */
.L_x_0:
[----:B------:R-:W-:-:S00]  /*0370*/  BRA `(.L_x_0) ;  /* 0xfffffffc00fc7947 */ /* 0x000fc0000383ffff */
[----:B------:R-:W-:-:S00]  /*0380*/  NOP ;  /* 0x0000000000007918 */ /* 0x000fc00000000000 */
[----:B------:R-:W-:-:S00]  /*0390*/  NOP ;  /* 0x0000000000007918 */ /* 0x000fc00000000000 */
[----:B------:R-:W-:-:S00]  /*03a0*/  NOP ;  /* 0x0000000000007918 */ /* 0x000fc00000000000 */
[----:B------:R-:W-:-:S00]  /*03b0*/  NOP ;  /* 0x0000000000007918 */ /* 0x000fc00000000000 */
[----:B------:R-:W-:-:S00]  /*03c0*/  NOP ;  /* 0x0000000000007918 */ /* 0x000fc00000000000 */
[----:B------:R-:W-:-:S00]  /*03d0*/  NOP ;  /* 0x0000000000007918 */ /* 0x000fc00000000000 */
[----:B------:R-:W-:-:S00]  /*03e0*/  NOP ;  /* 0x0000000000007918 */ /* 0x000fc00000000000 */
[----:B------:R-:W-:-:S00]  /*03f0*/  NOP ;  /* 0x0000000000007918 */ /* 0x000fc00000000000 */
.L_x_1:


//--------------------- .nv.global.init           --------------------------
	.section	.nv.global.init,"aw",@progbits
.nv.global.init:
	.type		_$_str,@object
	.size		_$_str,(_$_str_$_2 - _$_str)
_$_str:
        /*0000*/ 	.byte	0x5f, 0x5f, 0x43, 0x55, 0x44, 0x41, 0x5f, 0x46, 0x54, 0x5a, 0x00
	.type		_$_str_$_2,@object
	.size		_$_str_$_2,(.L_1 - _$_str_$_2)
_$_str_$_2:
        /*000b*/ 	.byte	0x5f, 0x5f, 0x43, 0x55, 0x44, 0x41, 0x5f, 0x50, 0x52, 0x45, 0x43, 0x5f, 0x53, 0x51, 0x52, 0x54
        /*001b*/ 	.byte	0x00
.L_1:


//--------------------- .nv.constant0.triton_poi_fused__native_batch_norm_legit_no_training_add_convolution_relu_14 --------------------------
	.section	.nv.constant0.triton_poi_fused__native_batch_norm_legit_no_training_add_convolution_relu_14,"a",@progbits
	.sectionflags	@""
	.align	4
.nv.constant0.triton_poi_fused__native_batch_norm_legit_no_training_add_convolution_relu_14:
	.zero		596
